//
// Generated by NVIDIA NVVM Compiler
//
// Compiler Build ID: CL-36424714
// Cuda compilation tools, release 13.0, V13.0.88
// Based on NVVM 20.0.0
//

.version 9.0
.target sm_100
.address_size 64

	// .globl	_Z8funkcijaPfS_PiS0_

.visible .entry _Z8funkcijaPfS_PiS0_(
	.param .u64 .ptr .align 1 _Z8funkcijaPfS_PiS0__param_0,
	.param .u64 .ptr .align 1 _Z8funkcijaPfS_PiS0__param_1,
	.param .u64 .ptr .align 1 _Z8funkcijaPfS_PiS0__param_2,
	.param .u64 .ptr .align 1 _Z8funkcijaPfS_PiS0__param_3
)
{


	ret;

}


// ===== COMPILED SASS (sm_100) =====

	.target	sm_100

	.elftype	@"ET_EXEC"


//--------------------- .note.nv.tkinfo           --------------------------
	.section	.note.nv.tkinfo,"",@"SHT_NOTE"
	.sectionflags	@"SHF_NOTE_NV_TKINFO"
	.tkinfo
        /*0018*/ 	.word	0x00000002
        /*0030*/ 	.string	""
        /*0030*/ 	.string	"ptxas"
        /*0030*/ 	.string	"Cuda compilation tools, release 13.0, V13.0.88"
        /*0030*/ 	.string	"Build cuda_13.0.r13.0/compiler.36424714_0"
        /*0030*/ 	.string	"-arch sm_100 -m 64 "



//--------------------- .note.nv.cuinfo           --------------------------
	.section	.note.nv.cuinfo,"",@"SHT_NOTE"
	.sectionflags	@"SHF_NOTE_NV_CUINFO"
        /*0018*/ 	.short	0x0002
        /*001a*/ 	.short	0x0064
        /*001c*/ 	.short	0x0082
	.zero		2


//--------------------- .nv.info                  --------------------------
	.section	.nv.info,"",@"SHT_CUDA_INFO"
	.align	4


	//----- nvinfo : EIATTR_REGCOUNT
	.align		4
        /*0000*/ 	.byte	0x04, 0x2f
        /*0002*/ 	.short	(.L_1 - .L_0)
	.align		4
.L_0:
        /*0004*/ 	.word	index@(_Z8funkcijaPfS_PiS0_)
        /*0008*/ 	.word	0x00000004


	//----- nvinfo : EIATTR_FRAME_SIZE
	.align		4
.L_1:
        /*000c*/ 	.byte	0x04, 0x11
        /*000e*/ 	.short	(.L_3 - .L_2)
	.align		4
.L_2:
        /*0010*/ 	.word	index@(_Z8funkcijaPfS_PiS0_)
        /*0014*/ 	.word	0x00000000


	//----- nvinfo : EIATTR_MIN_STACK_SIZE
	.align		4
.L_3:
        /*0018*/ 	.byte	0x04, 0x12
        /*001a*/ 	.short	(.L_5 - .L_4)
	.align		4
.L_4:
        /*001c*/ 	.word	index@(_Z8funkcijaPfS_PiS0_)
        /*0020*/ 	.word	0x00000000
.L_5:


//--------------------- .nv.compat                --------------------------
	.section	.nv.compat,"",@"SHT_CUDA_COMPAT_INFO"
	.align	4
        /*0000*/ 	.byte	0x02, 0x09, 0x00, 0x00, 0x02, 0x02, 0x01, 0x00, 0x02, 0x05, 0x05, 0x00, 0x03, 0x07, 0x01, 0x01
        /*0010*/ 	.byte	0x02, 0x03, 0x00, 0x00, 0x02, 0x06, 0x01, 0x00, 0x04, 0x0b, 0x08, 0x00, 0x09, 0x00, 0x00, 0x00
        /*0020*/ 	.byte	0x00, 0x00, 0x00, 0x00


//--------------------- .nv.info._Z8funkcijaPfS_PiS0_ --------------------------
	.section	.nv.info._Z8funkcijaPfS_PiS0_,"",@"SHT_CUDA_INFO"
	.sectionflags	@""
	.align	4


	//----- nvinfo : EIATTR_CUDA_API_VERSION
	.align		4
        /*0000*/ 	.byte	0x04, 0x37
        /*0002*/ 	.short	(.L_7 - .L_6)
.L_6:
        /*0004*/ 	.word	0x00000082


	//----- nvinfo : EIATTR_KPARAM_INFO
	.align		4
.L_7:
        /*0008*/ 	.byte	0x04, 0x17
        /*000a*/ 	.short	(.L_9 - .L_8)
.L_8:
        /*000c*/ 	.word	0x00000000
        /*0010*/ 	.short	0x0003
        /*0012*/ 	.short	0x0018
        /*0014*/ 	.byte	0x00, 0xf5, 0x21, 0x00


	//----- nvinfo : EIATTR_KPARAM_INFO
	.align		4
.L_9:
        /*0018*/ 	.byte	0x04, 0x17
        /*001a*/ 	.short	(.L_11 - .L_10)
.L_10:
        /*001c*/ 	.word	0x00000000
        /*0020*/ 	.short	0x0002
        /*0022*/ 	.short	0x0010
        /*0024*/ 	.byte	0x00, 0xf5, 0x21, 0x00


	//----- nvinfo : EIATTR_KPARAM_INFO
	.align		4
.L_11:
        /*0028*/ 	.byte	0x04, 0x17
        /*002a*/ 	.short	(.L_13 - .L_12)
.L_12:
        /*002c*/ 	.word	0x00000000
        /*0030*/ 	.short	0x0001
        /*0032*/ 	.short	0x0008
        /*0034*/ 	.byte	0x00, 0xf5, 0x21, 0x00


	//----- nvinfo : EIATTR_KPARAM_INFO
	.align		4
.L_13:
        /*0038*/ 	.byte	0x04, 0x17
        /*003a*/ 	.short	(.L_15 - .L_14)
.L_14:
        /*003c*/ 	.word	0x00000000
        /*0040*/ 	.short	0x0000
        /*0042*/ 	.short	0x0000
        /*0044*/ 	.byte	0x00, 0xf5, 0x21, 0x00


	//----- nvinfo : EIATTR_SPARSE_MMA_MASK
	.align		4
.L_15:
        /*0048*/ 	.byte	0x03, 0x50
        /*004a*/ 	.short	0x0000


	//----- nvinfo : EIATTR_MAXREG_COUNT
	.align		4
        /*004c*/ 	.byte	0x03, 0x1b
        /*004e*/ 	.short	0x00ff


	//----- nvinfo : EIATTR_MERCURY_ISA_VERSION
	.align		4
        /*0050*/ 	.byte	0x03, 0x5f
        /*0052*/ 	.short	0x0101


	//----- nvinfo : EIATTR_VRC_CTA_INIT_COUNT
	.align		4
        /*0054*/ 	.byte	0x02, 0x4a
	.zero		1
	.zero		1


	//----- nvinfo : EIATTR_EXIT_INSTR_OFFSETS
	.align		4
        /*0058*/ 	.byte	0x04, 0x1c
        /*005a*/ 	.short	(.L_17 - .L_16)


	//   ....[0]....
.L_16:
        /*005c*/ 	.word	0x00000010


	//----- nvinfo : EIATTR_CBANK_PARAM_SIZE
	.align		4
.L_17:
        /*0060*/ 	.byte	0x03, 0x19
        /*0062*/ 	.short	0x0020


	//----- nvinfo : EIATTR_PARAM_CBANK
	.align		4
        /*0064*/ 	.byte	0x04, 0x0a
        /*0066*/ 	.short	(.L_19 - .L_18)
	.align		4
.L_18:
        /*0068*/ 	.word	index@(.nv.constant0._Z8funkcijaPfS_PiS0_)
        /*006c*/ 	.short	0x0380
        /*006e*/ 	.short	0x0020


	//----- nvinfo : EIATTR_SW_WAR
	.align		4
.L_19:
        /*0070*/ 	.byte	0x04, 0x36
        /*0072*/ 	.short	(.L_21 - .L_20)
.L_20:
        /*0074*/ 	.word	0x00000008
.L_21:


//--------------------- .nv.callgraph             --------------------------
	.section	.nv.callgraph,"",@"SHT_CUDA_CALLGRAPH"
	.align	4
	.sectionentsize	8
	.align		4
        /*0000*/ 	.word	0x00000000
	.align		4
        /*0004*/ 	.word	0xffffffff
	.align		4
        /*0008*/ 	.word	0x00000000
	.align		4
        /*000c*/ 	.word	0xfffffffe
	.align		4
        /*0010*/ 	.word	0x00000000
	.align		4
        /*0014*/ 	.word	0xfffffffd
	.align		4
        /*0018*/ 	.word	0x00000000
	.align		4
        /*001c*/ 	.word	0xfffffffc


//--------------------- .text._Z8funkcijaPfS_PiS0_ --------------------------
	.section	.text._Z8funkcijaPfS_PiS0_,"ax",@progbits
	.align	128
        .global         _Z8funkcijaPfS_PiS0_
        .type           _Z8funkcijaPfS_PiS0_,@function
        .size           _Z8funkcijaPfS_PiS0_,(.L_x_1 - _Z8funkcijaPfS_PiS0_)
        .other          _Z8funkcijaPfS_PiS0_,@"STO_CUDA_ENTRY STV_DEFAULT"
_Z8funkcijaPfS_PiS0_:
.text._Z8funkcijaPfS_PiS0_:
[----:B------:R-:W-:Y:S01]  /*0000*/  LDC R1, c[0x0][0x37c] ;  /* 0x0000df00ff017b82 */ /* 0x000fe20000000800 */
[----:B------:R-:W-:Y:S05]  /*0010*/  EXIT ;  /* 0x000000000000794d */ /* 0x000fea0003800000 */
.L_x_0:
[----:B------:R-:W-:-:S00]  /*0020*/  BRA `(.L_x_0) ;  /* 0xfffffffc00fc7947 */ /* 0x000fc0000383ffff */
[----:B------:R-:W-:-:S00]  /*0030*/  NOP ;  /* 0x0000000000007918 */ /* 0x000fc00000000000 */
        /* <DEDUP_REMOVED lines=12> */
.L_x_1:


//--------------------- .nv.shared.reserved.0     --------------------------
	.section	.nv.shared.reserved.0,"aw",@nobits
	.weak		__nv_reservedSMEM_offset_0_alias
	.size		__nv_reservedSMEM_offset_0_alias, 0, 64
	.other		__nv_reservedSMEM_offset_0_alias,@"STO_CUDA_RESERVED_SHARED STV_DEFAULT"
__nv_reservedSMEM_offset_0_alias:
	.zero		0
	.zero		64


//--------------------- .nv.constant0._Z8funkcijaPfS_PiS0_ --------------------------
	.section	.nv.constant0._Z8funkcijaPfS_PiS0_,"a",@progbits
	.sectionflags	@""
	.align	4
.nv.constant0._Z8funkcijaPfS_PiS0_:
	.zero		928


//--------------------- SYMBOLS --------------------------

	.type		.nv.reservedSmem.offset0,@object
	.size		.nv.reservedSmem.offset0,0x4
